	.headerflags	@"EF_CUDA_TEXMODE_UNIFIED EF_CUDA_64BIT_ADDRESS EF_CUDA_ACCELERATORS EF_CUDA_SM90 EF_CUDA_VIRTUAL_SM(EF_CUDA_SM90)"
	.elftype	@"ET_EXEC"


//--------------------- .nv.info                  --------------------------
	.section	.nv.info,"",@"SHT_CUDA_INFO"
	.align	4


	//----- nvinfo : EIATTR_REGCOUNT
	.align		4
        /*0000*/ 	.byte	0x04, 0x2f
        /*0002*/ 	.short	(.L_3 - .L_2)
	.align		4
.L_2:
        /*0004*/ 	.word	index@(triton_poi_fused__native_batch_norm_legit_no_training_convolution_relu_2)
        /*0008*/ 	.word	0x00000020


	//----- nvinfo : EIATTR_MIN_STACK_SIZE
	.align		4
.L_3:
        /*000c*/ 	.byte	0x04, 0x12
        /*000e*/ 	.short	(.L_5 - .L_4)
	.align		4
.L_4:
        /*0010*/ 	.word	index@(triton_poi_fused__native_batch_norm_legit_no_training_convolution_relu_2)
        /*0014*/ 	.word	0x00000000


	//----- nvinfo : EIATTR_FRAME_SIZE
	.align		4
.L_5:
        /*0018*/ 	.byte	0x04, 0x11
        /*001a*/ 	.short	(.L_7 - .L_6)
	.align		4
.L_6:
        /*001c*/ 	.word	index@(triton_poi_fused__native_batch_norm_legit_no_training_convolution_relu_2)
        /*0020*/ 	.word	0x00000000


	//----- nvinfo : EIATTR_MIN_STACK_SIZE
	.align		4
.L_7:
        /*0024*/ 	.byte	0x04, 0x12
        /*0026*/ 	.short	(.L_9 - .L_8)
	.align		4
.L_8:
        /*0028*/ 	.word	index@(triton_poi_fused__native_batch_norm_legit_no_training_convolution_relu_2)
        /*002c*/ 	.word	0x00000000
.L_9:


//--------------------- .nv.info.triton_poi_fused__native_batch_norm_legit_no_training_convolution_relu_2 --------------------------
	.section	.nv.info.triton_poi_fused__native_batch_norm_legit_no_training_convolution_relu_2,"",@"SHT_CUDA_INFO"
	.sectionflags	@""
	.align	4


	//----- nvinfo : EIATTR_CUDA_API_VERSION
	.align		4
        /*0000*/ 	.byte	0x04, 0x37
        /*0002*/ 	.short	(.L_11 - .L_10)
.L_10:
        /*0004*/ 	.word	0x0000007c


	//----- nvinfo : EIATTR_KPARAM_INFO
	.align		4
.L_11:
        /*0008*/ 	.byte	0x04, 0x17
        /*000a*/ 	.short	(.L_13 - .L_12)
.L_12:
        /*000c*/ 	.word	0x00000000
        /*0010*/ 	.short	0x0007
        /*0012*/ 	.short	0x0038
        /*0014*/ 	.byte	0x00, 0xf0, 0x11, 0x00


	//----- nvinfo : EIATTR_KPARAM_INFO
	.align		4
.L_13:
        /*0018*/ 	.byte	0x04, 0x17
        /*001a*/ 	.short	(.L_15 - .L_14)
.L_14:
        /*001c*/ 	.word	0x00000000
        /*0020*/ 	.short	0x0006
        /*0022*/ 	.short	0x0030
        /*0024*/ 	.byte	0x00, 0xf4, 0x21, 0x00


	//----- nvinfo : EIATTR_KPARAM_INFO
	.align		4
.L_15:
        /*0028*/ 	.byte	0x04, 0x17
        /*002a*/ 	.short	(.L_17 - .L_16)
.L_16:
        /*002c*/ 	.word	0x00000000
        /*0030*/ 	.short	0x0005
        /*0032*/ 	.short	0x0028
        /*0034*/ 	.byte	0x00, 0xf4, 0x21, 0x00


	//----- nvinfo : EIATTR_KPARAM_INFO
	.align		4
.L_17:
        /*0038*/ 	.byte	0x04, 0x17
        /*003a*/ 	.short	(.L_19 - .L_18)
.L_18:
        /*003c*/ 	.word	0x00000000
        /*0040*/ 	.short	0x0004
        /*0042*/ 	.short	0x0020
        /*0044*/ 	.byte	0x00, 0xf4, 0x21, 0x00


	//----- nvinfo : EIATTR_KPARAM_INFO
	.align		4
.L_19:
        /*0048*/ 	.byte	0x04, 0x17
        /*004a*/ 	.short	(.L_21 - .L_20)
.L_20:
        /*004c*/ 	.word	0x00000000
        /*0050*/ 	.short	0x0003
        /*0052*/ 	.short	0x0018
        /*0054*/ 	.byte	0x00, 0xf4, 0x21, 0x00


	//----- nvinfo : EIATTR_KPARAM_INFO
	.align		4
.L_21:
        /*0058*/ 	.byte	0x04, 0x17
        /*005a*/ 	.short	(.L_23 - .L_22)
.L_22:
        /*005c*/ 	.word	0x00000000
        /*0060*/ 	.short	0x0002
        /*0062*/ 	.short	0x0010
        /*0064*/ 	.byte	0x00, 0xf4, 0x21, 0x00


	//----- nvinfo : EIATTR_KPARAM_INFO
	.align		4
.L_23:
        /*0068*/ 	.byte	0x04, 0x17
        /*006a*/ 	.short	(.L_25 - .L_24)
.L_24:
        /*006c*/ 	.word	0x00000000
        /*0070*/ 	.short	0x0001
        /*0072*/ 	.short	0x0008
        /*0074*/ 	.byte	0x00, 0xf4, 0x21, 0x00


	//----- nvinfo : EIATTR_KPARAM_INFO
	.align		4
.L_25:
        /*0078*/ 	.byte	0x04, 0x17
        /*007a*/ 	.short	(.L_27 - .L_26)
.L_26:
        /*007c*/ 	.word	0x00000000
        /*0080*/ 	.short	0x0000
        /*0082*/ 	.short	0x0000
        /*0084*/ 	.byte	0x00, 0xf4, 0x21, 0x00


	//----- nvinfo : EIATTR_SPARSE_MMA_MASK
	.align		4
.L_27:
        /*0088*/ 	.byte	0x03, 0x50
        /*008a*/ 	.short	0x0000


	//----- nvinfo : EIATTR_MAXREG_COUNT
	.align		4
        /*008c*/ 	.byte	0x03, 0x1b
        /*008e*/ 	.short	0x00ff


	//----- nvinfo : EIATTR_EXIT_INSTR_OFFSETS
	.align		4
        /*0090*/ 	.byte	0x04, 0x1c
        /*0092*/ 	.short	(.L_29 - .L_28)


	//   ....[0]....
.L_28:
        /*0094*/ 	.word	0x00000880


	//----- nvinfo : EIATTR_REQNTID
	.align		4
.L_29:
        /*0098*/ 	.byte	0x04, 0x10
        /*009a*/ 	.short	(.L_31 - .L_30)
.L_30:
        /*009c*/ 	.word	0x00000080
        /*00a0*/ 	.word	0x00000001
        /*00a4*/ 	.word	0x00000001


	//----- nvinfo : EIATTR_CBANK_PARAM_SIZE
	.align		4
.L_31:
        /*00a8*/ 	.byte	0x03, 0x19
        /*00aa*/ 	.short	0x003c


	//----- nvinfo : EIATTR_PARAM_CBANK
	.align		4
        /*00ac*/ 	.byte	0x04, 0x0a
        /*00ae*/ 	.short	(.L_33 - .L_32)
	.align		4
.L_32:
        /*00b0*/ 	.word	index@(.nv.constant0.triton_poi_fused__native_batch_norm_legit_no_training_convolution_relu_2)
        /*00b4*/ 	.short	0x0210
        /*00b6*/ 	.short	0x003c


	//----- nvinfo : EIATTR_SW_WAR
	.align		4
.L_33:
        /*00b8*/ 	.byte	0x04, 0x36
        /*00ba*/ 	.short	(.L_35 - .L_34)
.L_34:
        /*00bc*/ 	.word	0x00000008
.L_35:


//--------------------- .nv.callgraph             --------------------------
	.section	.nv.callgraph,"",@"SHT_CUDA_CALLGRAPH"
	.align	4
	.sectionentsize	8
	.align		4
        /*0000*/ 	.word	0x00000000
	.align		4
        /*0004*/ 	.word	0xffffffff
	.align		4
        /*0008*/ 	.word	0x00000000
	.align		4
        /*000c*/ 	.word	0xfffffffe
	.align		4
        /*0010*/ 	.word	0x00000000
	.align		4
        /*0014*/ 	.word	0xfffffffd
	.align		4
        /*0018*/ 	.word	0x00000000
	.align		4
        /*001c*/ 	.word	0xfffffffc


//--------------------- .nv.constant4             --------------------------
	.section	.nv.constant4,"a",@progbits
	.align	8
	.align		8
.nv.constant4:
        /*0000*/ 	.dword	_$_str
	.align		8
        /*0008*/ 	.dword	_$_str_$_2


//--------------------- .text.triton_poi_fused__native_batch_norm_legit_no_training_convolution_relu_2 --------------------------
	.section	.text.triton_poi_fused__native_batch_norm_legit_no_training_convolution_relu_2,"ax",@progbits
	.align	128
        .global         triton_poi_fused__native_batch_norm_legit_no_training_convolution_relu_2
        .type           triton_poi_fused__native_batch_norm_legit_no_training_convolution_relu_2,@function
        .size           triton_poi_fused__native_batch_norm_legit_no_training_convolution_relu_2,(.L_x_1 - triton_poi_fused__native_batch_norm_legit_no_training_convolution_relu_2)
        .other          triton_poi_fused__native_batch_norm_legit_no_training_convolution_relu_2,@"STO_CUDA_ENTRY STV_DEFAULT"
triton_poi_fused__native_batch_norm_legit_no_training_convolution_relu_2:
.text.triton_poi_fused__native_batch_norm_legit_no_training_convolution_relu_2:
[----:B------:R-:W-:Y:S01]  /*0000*/  LDC R1, c[0x0][0x28] ;  /* 0x00000a00ff017b82 */ /* 0x000fe20000000800 */
[----:B------:R-:W1:Y:S01]  /*0010*/  S2R R0, SR_TID.X ;  /* 0x0000000000007919 */ /* 0x000e620000002100 */
[----:B------:R-:W-:-:S06]  /*0020*/  ULDC.64 UR4, c[0x0][0x208] ;  /* 0x0000820000047ab9 */ /* 0x000fcc0000000a00 */
[----:B------:R-:W2:Y:S01]  /*0030*/  LDC.64 R28, c[0x0][0x218] ;  /* 0x00008600ff1c7b82 */ /* 0x000ea20000000a00 */
[----:B------:R-:W3:Y:S07]  /*0040*/  S2R R3, SR_CTAID.X ;  /* 0x0000000000037919 */ /* 0x000eee0000002500 */
[----:B------:R-:W4:Y:S08]  /*0050*/  LDC.64 R26, c[0x0][0x220] ;  /* 0x00008800ff1a7b82 */ /* 0x000f300000000a00 */
[----:B------:R-:W5:Y:S01]  /*0060*/  LDC.64 R22, c[0x0][0x230] ;  /* 0x00008c00ff167b82 */ /* 0x000f620000000a00 */
[----:B-1----:R-:W-:-:S04]  /*0070*/  SHF.L.U32 R0, R0, 0x2, RZ ;  /* 0x0000000200007819 */ /* 0x002fc800000006ff */
[----:B------:R-:W-:-:S04]  /*0080*/  LOP3.LUT R0, R0, 0x1fc, RZ, 0xc0, !PT ;  /* 0x000001fc00007812 */ /* 0x000fc800078ec0ff */
[----:B---3--:R-:W-:-:S04]  /*0090*/  LEA R0, R3, R0, 0xa ;  /* 0x0000000003007211 */ /* 0x008fc800078e50ff */
[----:B------:R-:W-:Y:S01]  /*00a0*/  IADD3 R2, R0, 0x200, RZ ;  /* 0x0000020000027810 */ /* 0x000fe20007ffe0ff */
[----:B------:R-:W-:-:S04]  /*00b0*/  IMAD.HI R3, R0, 0x1eb8a091, RZ ;  /* 0x1eb8a09100037827 */ /* 0x000fc800078e02ff */
[----:B------:R-:W-:Y:S01]  /*00c0*/  IMAD.HI R2, R2, 0x1eb8a091, RZ ;  /* 0x1eb8a09102027827 */ /* 0x000fe200078e02ff */
[----:B------:R-:W-:-:S04]  /*00d0*/  SHF.R.U32.HI R4, RZ, 0x1f, R3 ;  /* 0x0000001fff047819 */ /* 0x000fc80000011603 */
[----:B------:R-:W-:Y:S02]  /*00e0*/  LEA.HI R3, R3, R4, RZ, 0x11 ;  /* 0x0000000403037211 */ /* 0x000fe400078f88ff */
[----:B------:R-:W-:Y:S02]  /*00f0*/  SHF.R.U32.HI R5, RZ, 0x1f, R2 ;  /* 0x0000001fff057819 */ /* 0x000fe40000011602 */
[----:B------:R-:W-:Y:S02]  /*0100*/  PRMT R4, R3, 0x9910, RZ ;  /* 0x0000991003047816 */ /* 0x000fe400000000ff */
[----:B------:R-:W-:Y:S02]  /*0110*/  LEA.HI R2, R2, R5, RZ, 0x11 ;  /* 0x0000000502027211 */ /* 0x000fe400078f88ff */
[----:B------:R-:W-:Y:S02]  /*0120*/  SHF.R.S32.HI R4, RZ, 0xf, R4 ;  /* 0x0000000fff047819 */ /* 0x000fe40000011404 */
[----:B------:R-:W-:-:S02]  /*0130*/  PRMT R5, R2, 0x9910, RZ ;  /* 0x0000991002057816 */ /* 0x000fc400000000ff */
[----:B------:R-:W-:Y:S02]  /*0140*/  LOP3.LUT R4, R4, 0xffff, RZ, 0xc0, !PT ;  /* 0x0000ffff04047812 */ /* 0x000fe400078ec0ff */
[----:B------:R-:W-:Y:S02]  /*0150*/  SHF.R.S32.HI R5, RZ, 0xf, R5 ;  /* 0x0000000fff057819 */ /* 0x000fe40000011405 */
[----:B------:R-:W-:Y:S02]  /*0160*/  LEA.HI R4, R4, R3, RZ, 0x15 ;  /* 0x0000000304047211 */ /* 0x000fe400078fa8ff */
[----:B------:R-:W-:Y:S02]  /*0170*/  LOP3.LUT R7, R5, 0xffff, RZ, 0xc0, !PT ;  /* 0x0000ffff05077812 */ /* 0x000fe400078ec0ff */
[----:B------:R-:W-:Y:S02]  /*0180*/  LOP3.LUT R6, R4, 0xffe0, RZ, 0xc0, !PT ;  /* 0x0000ffe004067812 */ /* 0x000fe400078ec0ff */
[----:B------:R-:W1:Y:S01]  /*0190*/  LDC.64 R4, c[0x0][0x228] ;  /* 0x00008a00ff047b82 */ /* 0x000e620000000a00 */
[----:B------:R-:W-:-:S02]  /*01a0*/  LEA.HI R7, R7, R2, RZ, 0x15 ;  /* 0x0000000207077211 */ /* 0x000fc400078fa8ff */
[----:B------:R-:W-:Y:S02]  /*01b0*/  IADD3 R6, RZ, -R6, RZ ;  /* 0x80000006ff067210 */ /* 0x000fe40007ffe0ff */
[----:B------:R-:W-:Y:S02]  /*01c0*/  LOP3.LUT R7, R7, 0xffe0, RZ, 0xc0, !PT ;  /* 0x0000ffe007077812 */ /* 0x000fe400078ec0ff */
[----:B------:R-:W-:Y:S02]  /*01d0*/  PRMT R6, R6, 0x7710, RZ ;  /* 0x0000771006067816 */ /* 0x000fe400000000ff */
[----:B------:R-:W-:Y:S02]  /*01e0*/  IADD3 R7, RZ, -R7, RZ ;  /* 0x80000007ff077210 */ /* 0x000fe40007ffe0ff */
[----:B------:R-:W-:Y:S02]  /*01f0*/  IADD3 R3, R3, R6, RZ ;  /* 0x0000000603037210 */ /* 0x000fe40007ffe0ff */
[----:B------:R-:W-:-:S02]  /*0200*/  PRMT R7, R7, 0x7710, RZ ;  /* 0x0000771007077816 */ /* 0x000fc400000000ff */
[----:B------:R-:W-:Y:S02]  /*0210*/  PRMT R9, R3, 0x9910, RZ ;  /* 0x0000991003097816 */ /* 0x000fe400000000ff */
[----:B------:R-:W-:Y:S02]  /*0220*/  IADD3 R2, R2, R7, RZ ;  /* 0x0000000702027210 */ /* 0x000fe40007ffe0ff */
[----:B------:R-:W3:Y:S02]  /*0230*/  LDC.64 R6, c[0x0][0x210] ;  /* 0x00008400ff067b82 */ /* 0x000ee40000000a00 */
[----:B------:R-:W-:Y:S01]  /*0240*/  PRMT R3, R2, 0x9910, RZ ;  /* 0x0000991002037816 */ /* 0x000fe200000000ff */
[----:B-1----:R-:W-:-:S04]  /*0250*/  IMAD.WIDE R12, R9, 0x4, R4 ;  /* 0x00000004090c7825 */ /* 0x002fc800078e0204 */
[----:B------:R-:W-:Y:S01]  /*0260*/  IMAD.WIDE R24, R3, 0x4, R4 ;  /* 0x0000000403187825 */ /* 0x000fe200078e0204 */
[----:B------:R-:W5:Y:S01]  /*0270*/  LDG.E.EL R21, desc[UR4][R12.64] ;  /* 0x000000040c157981 */ /* 0x000f62000c2e1900 */
[----:B------:R-:W1:Y:S04]  /*0280*/  LDC.64 R4, c[0x0][0x238] ;  /* 0x00008e00ff047b82 */ /* 0x000e680000000a00 */
[----:B------:R-:W5:Y:S01]  /*0290*/  LDG.E.EL R24, desc[UR4][R24.64] ;  /* 0x0000000418187981 */ /* 0x000f62000c2e1900 */
[----:B--2---:R-:W-:-:S05]  /*02a0*/  IMAD.WIDE R10, R9, 0x4, R28 ;  /* 0x00000004090a7825 */ /* 0x004fca00078e021c */
[----:B------:R4:W2:Y:S01]  /*02b0*/  LDG.E.EL R19, desc[UR4][R10.64] ;  /* 0x000000040a137981 */ /* 0x0008a2000c2e1900 */
[----:B---3--:R-:W-:-:S05]  /*02c0*/  IMAD.WIDE R6, R0, 0x4, R6 ;  /* 0x0000000400067825 */ /* 0x008fca00078e0206 */
[----:B------:R-:W2:Y:S01]  /*02d0*/  LDG.E.128 R12, desc[UR4][R6.64] ;  /* 0x00000004060c7981 */ /* 0x000ea2000c1e1d00 */
[----:B----4-:R-:W-:-:S05]  /*02e0*/  IMAD.WIDE R10, R9, 0x4, R26 ;  /* 0x00000004090a7825 */ /* 0x010fca00078e021a */
[----:B------:R-:W3:Y:S01]  /*02f0*/  LDG.E.EL R18, desc[UR4][R10.64] ;  /* 0x000000040a127981 */ /* 0x000ee2000c2e1900 */
[----:B-----5:R-:W-:-:S04]  /*0300*/  IMAD.WIDE R16, R9, 0x4, R22 ;  /* 0x0000000409107825 */ /* 0x020fc800078e0216 */
[----:B01----:R-:W-:Y:S02]  /*0310*/  IMAD.WIDE R8, R9, 0x4, R4 ;  /* 0x0000000409087825 */ /* 0x003fe400078e0204 */
[----:B------:R-:W4:Y:S02]  /*0320*/  LDG.E.EL R17, desc[UR4][R16.64] ;  /* 0x0000000410117981 */ /* 0x000f24000c2e1900 */
[C---:B------:R-:W-:Y:S02]  /*0330*/  IMAD.WIDE R28, R3.reuse, 0x4, R28 ;  /* 0x00000004031c7825 */ /* 0x040fe400078e021c */
[----:B------:R-:W4:Y:S02]  /*0340*/  LDG.E.EL R20, desc[UR4][R8.64] ;  /* 0x0000000408147981 */ /* 0x000f24000c2e1900 */
[C---:B------:R-:W-:Y:S02]  /*0350*/  IMAD.WIDE R26, R3.reuse, 0x4, R26 ;  /* 0x00000004031a7825 */ /* 0x040fe400078e021a */
[----:B------:R0:W5:Y:S04]  /*0360*/  LDG.E.EL R16, desc[UR4][R28.64] ;  /* 0x000000041c107981 */ /* 0x000168000c2e1900 */
[----:B------:R-:W5:Y:S01]  /*0370*/  LDG.E.128 R8, desc[UR4][R6.64+0x800] ;  /* 0x0008000406087981 */ /* 0x000f62000c1e1d00 */
[----:B------:R-:W-:-:S03]  /*0380*/  IMAD.WIDE R4, R3, 0x4, R4 ;  /* 0x0000000403047825 */ /* 0x000fc600078e0204 */
[----:B------:R-:W4:Y:S01]  /*0390*/  LDG.E.EL R2, desc[UR4][R26.64] ;  /* 0x000000041a027981 */ /* 0x000f22000c2e1900 */
[----:B------:R-:W-:-:S03]  /*03a0*/  IMAD.WIDE R22, R3, 0x4, R22 ;  /* 0x0000000403167825 */ /* 0x000fc600078e0216 */
[----:B------:R-:W4:Y:S04]  /*03b0*/  LDG.E.EL R4, desc[UR4][R4.64] ;  /* 0x0000000404047981 */ /* 0x000f28000c2e1900 */
[----:B------:R1:W4:Y:S01]  /*03c0*/  LDG.E.EL R3, desc[UR4][R22.64] ;  /* 0x0000000416037981 */ /* 0x000322000c2e1900 */
[----:B------:R-:W-:Y:S01]  /*03d0*/  FADD R21, R21, 9.9999997473787516356e-06 ;  /* 0x3727c5ac15157421 */ /* 0x000fe20000000000 */
[----:B------:R-:W-:-:S03]  /*03e0*/  FADD R24, R24, 9.9999997473787516356e-06 ;  /* 0x3727c5ac18187421 */ /* 0x000fc60000000000 */
[----:B------:R-:W1:Y:S08]  /*03f0*/  MUFU.SQRT R25, R21 ;  /* 0x0000001500197308 */ /* 0x000e700000002000 */
[----:B0-----:R-:W0:Y:S01]  /*0400*/  MUFU.SQRT R28, R24 ;  /* 0x00000018001c7308 */ /* 0x001e220000002000 */
[C---:B-1----:R-:W-:Y:S02]  /*0410*/  FSETP.GT.AND P0, PT, R25.reuse, 8.50705917302346158658e+37, PT ;  /* 0x7e8000001900780b */ /* 0x042fe40003f04000 */
[----:B------:R-:W-:-:S02]  /*0420*/  FSETP.GEU.AND P2, PT, R25, 1.175494350822287508e-38, PT ;  /* 0x008000001900780b */ /* 0x000fc40003f4e000 */
[C---:B0-----:R-:W-:Y:S02]  /*0430*/  FSETP.GT.AND P1, PT, R28.reuse, 8.50705917302346158658e+37, PT ;  /* 0x7e8000001c00780b */ /* 0x041fe40003f24000 */
[----:B------:R-:W-:-:S07]  /*0440*/  FSETP.GEU.AND P3, PT, R28, 1.175494350822287508e-38, PT ;  /* 0x008000001c00780b */ /* 0x000fce0003f6e000 */
[----:B------:R-:W-:Y:S01]  /*0450*/  @P0 FMUL R25, R25, 0.25 ;  /* 0x3e80000019190820 */ /* 0x000fe20000400000 */
[----:B------:R-:W-:-:S03]  /*0460*/  HFMA2.MMA R24, -RZ, RZ, 1.625, 0 ;  /* 0x3e800000ff187435 */ /* 0x000fc600000001ff */
[----:B------:R-:W-:Y:S01]  /*0470*/  @!P2 FMUL R25, R25, 16777216 ;  /* 0x4b8000001919a820 */ /* 0x000fe20000400000 */
[----:B------:R-:W-:-:S04]  /*0480*/  @P1 FMUL R28, R28, 0.25 ;  /* 0x3e8000001c1c1820 */ /* 0x000fc80000400000 */
[----:B------:R-:W-:Y:S01]  /*0490*/  @!P3 FMUL R28, R28, 16777216 ;  /* 0x4b8000001c1cb820 */ /* 0x000fe20000400000 */
[----:B------:R-:W0:Y:S01]  /*04a0*/  MUFU.RCP R25, R25 ;  /* 0x0000001900197308 */ /* 0x000e220000001000 */
[----:B------:R-:W-:-:S07]  /*04b0*/  FSEL R22, R24, 1, P0 ;  /* 0x3f80000018167808 */ /* 0x000fce0000000000 */
[----:B------:R1:W5:Y:S01]  /*04c0*/  MUFU.RCP R5, R28 ;  /* 0x0000001c00057308 */ /* 0x0003620000001000 */
[----:B------:R-:W-:Y:S01]  /*04d0*/  FSEL R24, R24, 1, P1 ;  /* 0x3f80000018187808 */ /* 0x000fe20000800000 */
[----:B------:R-:W-:Y:S01]  /*04e0*/  @!P2 FMUL R22, R22, 16777216 ;  /* 0x4b8000001616a820 */ /* 0x000fe20000400000 */
[--C-:B--2---:R-:W-:Y:S01]  /*04f0*/  FADD R13, R13, R19.reuse ;  /* 0x000000130d0d7221 */ /* 0x104fe20000000000 */
[--C-:B------:R-:W-:Y:S01]  /*0500*/  FADD R12, R12, R19.reuse ;  /* 0x000000130c0c7221 */ /* 0x100fe20000000000 */
[--C-:B------:R-:W-:Y:S01]  /*0510*/  FADD R14, R14, R19.reuse ;  /* 0x000000130e0e7221 */ /* 0x100fe20000000000 */
[----:B------:R-:W-:Y:S01]  /*0520*/  @!P3 FMUL R24, R24, 16777216 ;  /* 0x4b8000001818b820 */ /* 0x000fe20000400000 */
[----:B------:R-:W-:Y:S01]  /*0530*/  FADD R15, R15, R19 ;  /* 0x000000130f0f7221 */ /* 0x000fe20000000000 */
[----:B0-----:R-:W-:Y:S01]  /*0540*/  FMUL R21, R25, R22 ;  /* 0x0000001619157220 */ /* 0x001fe20000400000 */
[C---:B---3--:R-:W-:Y:S01]  /*0550*/  FADD R22, -R18.reuse, R12 ;  /* 0x0000000c12167221 */ /* 0x048fe20000000100 */
[C---:B------:R-:W-:Y:S01]  /*0560*/  FADD R26, -R18.reuse, R14 ;  /* 0x0000000e121a7221 */ /* 0x040fe20000000100 */
[C---:B-1----:R-:W-:Y:S01]  /*0570*/  FADD R28, -R18.reuse, R15 ;  /* 0x0000000f121c7221 */ /* 0x042fe20000000100 */
[----:B-----5:R-:W-:Y:S01]  /*0580*/  FMUL R5, R5, R24 ;  /* 0x0000001805057220 */ /* 0x020fe20000400000 */
[----:B------:R-:W-:-:S02]  /*0590*/  FADD R24, -R18, R13 ;  /* 0x0000000d12187221 */ /* 0x000fc40000000100 */
[----:B------:R-:W0:Y:S01]  /*05a0*/  LDC.64 R18, c[0x0][0x240] ;  /* 0x00009000ff127b82 */ /* 0x000e220000000a00 */
[C---:B------:R-:W-:Y:S01]  /*05b0*/  FMUL R27, R21.reuse, R22 ;  /* 0x00000016151b7220 */ /* 0x040fe20000400000 */
[C---:B------:R-:W-:Y:S01]  /*05c0*/  FMUL R24, R21.reuse, R24 ;  /* 0x0000001815187220 */ /* 0x040fe20000400000 */
[C---:B------:R-:W-:Y:S01]  /*05d0*/  FMUL R23, R21.reuse, R26 ;  /* 0x0000001a15177220 */ /* 0x040fe20000400000 */
[----:B------:R-:W-:Y:S01]  /*05e0*/  FMUL R25, R21, R28 ;  /* 0x0000001c15197220 */ /* 0x000fe20000400000 */
[--C-:B------:R-:W-:Y:S01]  /*05f0*/  FADD R9, R9, R16.reuse ;  /* 0x0000001009097221 */ /* 0x100fe20000000000 */
[--C-:B------:R-:W-:Y:S01]  /*0600*/  FADD R8, R8, R16.reuse ;  /* 0x0000001008087221 */ /* 0x100fe20000000000 */
[--C-:B------:R-:W-:Y:S01]  /*0610*/  FADD R10, R10, R16.reuse ;  /* 0x000000100a0a7221 */ /* 0x100fe20000000000 */
[----:B------:R-:W-:Y:S01]  /*0620*/  FADD R11, R11, R16 ;  /* 0x000000100b0b7221 */ /* 0x000fe20000000000 */
[C-C-:B----4-:R-:W-:Y:S01]  /*0630*/  FFMA R22, R17.reuse, R24, R20.reuse ;  /* 0x0000001811167223 */ /* 0x150fe20000000014 */
[C-C-:B------:R-:W-:Y:S01]  /*0640*/  FFMA R21, R17.reuse, R27, R20.reuse ;  /* 0x0000001b11157223 */ /* 0x140fe20000000014 */
[C-C-:B------:R-:W-:Y:S01]  /*0650*/  FFMA R23, R17.reuse, R23, R20.reuse ;  /* 0x0000001711177223 */ /* 0x140fe20000000014 */
[----:B------:R-:W-:Y:S01]  /*0660*/  FFMA R17, R17, R25, R20 ;  /* 0x0000001911117223 */ /* 0x000fe20000000014 */
[C---:B------:R-:W-:Y:S01]  /*0670*/  FADD R20, -R2.reuse, R9 ;  /* 0x0000000902147221 */ /* 0x040fe20000000100 */
[C---:B------:R-:W-:Y:S01]  /*0680*/  FADD R16, -R2.reuse, R8 ;  /* 0x0000000802107221 */ /* 0x040fe20000000100 */
[C---:B------:R-:W-:Y:S01]  /*0690*/  FADD R24, -R2.reuse, R10 ;  /* 0x0000000a02187221 */ /* 0x040fe20000000100 */
[----:B------:R-:W-:Y:S01]  /*06a0*/  FADD R2, -R2, R11 ;  /* 0x0000000b02027221 */ /* 0x000fe20000000100 */
[C---:B------:R-:W-:Y:S01]  /*06b0*/  FMUL R20, R5.reuse, R20 ;  /* 0x0000001405147220 */ /* 0x040fe20000400000 */
[C---:B------:R-:W-:Y:S01]  /*06c0*/  FMUL R29, R5.reuse, R16 ;  /* 0x00000010051d7220 */ /* 0x040fe20000400000 */
[C---:B------:R-:W-:Y:S01]  /*06d0*/  FMUL R27, R5.reuse, R24 ;  /* 0x00000018051b7220 */ /* 0x040fe20000400000 */
[----:B------:R-:W-:Y:S01]  /*06e0*/  FMUL R25, R5, R2 ;  /* 0x0000000205197220 */ /* 0x000fe20000400000 */
[C-C-:B------:R-:W-:Y:S01]  /*06f0*/  FFMA R5, R3.reuse, R20, R4.reuse ;  /* 0x0000001403057223 */ /* 0x140fe20000000004 */
[C-C-:B------:R-:W-:Y:S01]  /*0700*/  FFMA R20, R3.reuse, R29, R4.reuse ;  /* 0x0000001d03147223 */ /* 0x140fe20000000004 */
[C-C-:B------:R-:W-:Y:S01]  /*0710*/  FFMA R24, R3.reuse, R27, R4.reuse ;  /* 0x0000001b03187223 */ /* 0x140fe20000000004 */
[----:B------:R-:W-:Y:S01]  /*0720*/  FFMA R25, R3, R25, R4 ;  /* 0x0000001903197223 */ /* 0x000fe20000000004 */
[----:B------:R-:W-:Y:S01]  /*0730*/  FSETP.GEU.AND P6, PT, R17, RZ, PT ;  /* 0x000000ff1100720b */ /* 0x000fe20003fce000 */
[----:B0-----:R-:W-:Y:S01]  /*0740*/  IMAD.WIDE R2, R0, 0x4, R18 ;  /* 0x0000000400027825 */ /* 0x001fe200078e0212 */
[----:B------:R-:W-:-:S02]  /*0750*/  FSETP.GEU.AND P0, PT, R23, RZ, PT ;  /* 0x000000ff1700720b */ /* 0x000fc40003f0e000 */
[----:B------:R-:W-:Y:S02]  /*0760*/  FSETP.GEU.AND P1, PT, R22, RZ, PT ;  /* 0x000000ff1600720b */ /* 0x000fe40003f2e000 */
[----:B------:R-:W-:Y:S02]  /*0770*/  FSETP.GEU.AND P2, PT, R21, RZ, PT ;  /* 0x000000ff1500720b */ /* 0x000fe40003f4e000 */
[----:B------:R-:W-:Y:S02]  /*0780*/  SEL R19, R17, RZ, P6 ;  /* 0x000000ff11137207 */ /* 0x000fe40003000000 */
[----:B------:R-:W-:Y:S02]  /*0790*/  FSETP.GEU.AND P3, PT, R25, RZ, PT ;  /* 0x000000ff1900720b */ /* 0x000fe40003f6e000 */
[----:B------:R-:W-:Y:S02]  /*07a0*/  FSETP.GEU.AND P4, PT, R24, RZ, PT ;  /* 0x000000ff1800720b */ /* 0x000fe40003f8e000 */
[----:B------:R-:W-:-:S02]  /*07b0*/  FSETP.GEU.AND P5, PT, R5, RZ, PT ;  /* 0x000000ff0500720b */ /* 0x000fc40003fae000 */
[----:B------:R-:W-:Y:S02]  /*07c0*/  FSETP.GEU.AND P6, PT, R20, RZ, PT ;  /* 0x000000ff1400720b */ /* 0x000fe40003fce000 */
[----:B------:R-:W-:Y:S02]  /*07d0*/  SEL R18, R23, RZ, P0 ;  /* 0x000000ff17127207 */ /* 0x000fe40000000000 */
[----:B------:R-:W-:Y:S02]  /*07e0*/  SEL R17, R22, RZ, P1 ;  /* 0x000000ff16117207 */ /* 0x000fe40000800000 */
[----:B------:R-:W-:Y:S02]  /*07f0*/  SEL R16, R21, RZ, P2 ;  /* 0x000000ff15107207 */ /* 0x000fe40001000000 */
[----:B------:R-:W-:Y:S02]  /*0800*/  SEL R23, R25, RZ, P3 ;  /* 0x000000ff19177207 */ /* 0x000fe40001800000 */
[----:B------:R-:W-:-:S02]  /*0810*/  SEL R22, R24, RZ, P4 ;  /* 0x000000ff18167207 */ /* 0x000fc40002000000 */
[----:B------:R-:W-:Y:S02]  /*0820*/  SEL R21, R5, RZ, P5 ;  /* 0x000000ff05157207 */ /* 0x000fe40002800000 */
[----:B------:R-:W-:Y:S01]  /*0830*/  SEL R20, R20, RZ, P6 ;  /* 0x000000ff14147207 */ /* 0x000fe20003000000 */
[----:B------:R-:W-:Y:S04]  /*0840*/  STG.E.128 desc[UR4][R6.64], R12 ;  /* 0x0000000c06007986 */ /* 0x000fe8000c101d04 */
[----:B------:R-:W-:Y:S04]  /*0850*/  STG.E.128 desc[UR4][R6.64+0x800], R8 ;  /* 0x0008000806007986 */ /* 0x000fe8000c101d04 */
[----:B------:R-:W-:Y:S04]  /*0860*/  STG.E.128 desc[UR4][R2.64], R16 ;  /* 0x0000001002007986 */ /* 0x000fe8000c101d04 */
[----:B------:R-:W-:Y:S01]  /*0870*/  STG.E.128 desc[UR4][R2.64+0x800], R20 ;  /* 0x0008001402007986 */ /* 0x000fe2000c101d04 */
[----:B------:R-:W-:Y:S05]  /*0880*/  EXIT ;  /* 0x000000000000794d */ /* 0x000fea0003800000 */
.L_x_0:
[----:B------:R-:W-:-:S00]  /*0890*/  BRA `(.L_x_0) ;  /* 0xfffffffc00fc7947 */ /* 0x000fc0000383ffff */
[----:B------:R-:W-:-:S00]  /*08a0*/  NOP ;  /* 0x0000000000007918 */ /* 0x000fc00000000000 */
        /* <DEDUP_REMOVED lines=13> */
.L_x_1:


//--------------------- .nv.global.init           --------------------------
	.section	.nv.global.init,"aw",@progbits
.nv.global.init:
	.type		_$_str,@object
	.size		_$_str,(_$_str_$_2 - _$_str)
_$_str:
        /*0000*/ 	.byte	0x5f, 0x5f, 0x43, 0x55, 0x44, 0x41, 0x5f, 0x46, 0x54, 0x5a, 0x00
	.type		_$_str_$_2,@object
	.size		_$_str_$_2,(.L_1 - _$_str_$_2)
_$_str_$_2:
        /*000b*/ 	.byte	0x5f, 0x5f, 0x43, 0x55, 0x44, 0x41, 0x5f, 0x50, 0x52, 0x45, 0x43, 0x5f, 0x53, 0x51, 0x52, 0x54
        /*001b*/ 	.byte	0x00
.L_1:


//--------------------- .nv.constant0.triton_poi_fused__native_batch_norm_legit_no_training_convolution_relu_2 --------------------------
	.section	.nv.constant0.triton_poi_fused__native_batch_norm_legit_no_training_convolution_relu_2,"a",@progbits
	.sectionflags	@""
	.align	4
.nv.constant0.triton_poi_fused__native_batch_norm_legit_no_training_convolution_relu_2:
	.zero		588
